	.headerflags	@"EF_CUDA_TEXMODE_UNIFIED EF_CUDA_64BIT_ADDRESS EF_CUDA_ACCELERATORS EF_CUDA_SM90 EF_CUDA_VIRTUAL_SM(EF_CUDA_SM90)"
	.elftype	@"ET_EXEC"


//--------------------- .nv.info                  --------------------------
	.section	.nv.info,"",@"SHT_CUDA_INFO"
	.align	4


	//----- nvinfo : EIATTR_REGCOUNT
	.align		4
        /*0000*/ 	.byte	0x04, 0x2f
        /*0002*/ 	.short	(.L_3 - .L_2)
	.align		4
.L_2:
        /*0004*/ 	.word	index@(triton_per_fused_div_sub_sum_0)
        /*0008*/ 	.word	0x00000015


	//----- nvinfo : EIATTR_MIN_STACK_SIZE
	.align		4
.L_3:
        /*000c*/ 	.byte	0x04, 0x12
        /*000e*/ 	.short	(.L_5 - .L_4)
	.align		4
.L_4:
        /*0010*/ 	.word	index@(triton_per_fused_div_sub_sum_0)
        /*0014*/ 	.word	0x00000000


	//----- nvinfo : EIATTR_FRAME_SIZE
	.align		4
.L_5:
        /*0018*/ 	.byte	0x04, 0x11
        /*001a*/ 	.short	(.L_7 - .L_6)
	.align		4
.L_6:
        /*001c*/ 	.word	index@(triton_per_fused_div_sub_sum_0)
        /*0020*/ 	.word	0x00000000


	//----- nvinfo : EIATTR_MIN_STACK_SIZE
	.align		4
.L_7:
        /*0024*/ 	.byte	0x04, 0x12
        /*0026*/ 	.short	(.L_9 - .L_8)
	.align		4
.L_8:
        /*0028*/ 	.word	index@(triton_per_fused_div_sub_sum_0)
        /*002c*/ 	.word	0x00000000
.L_9:


//--------------------- .nv.info.triton_per_fused_div_sub_sum_0 --------------------------
	.section	.nv.info.triton_per_fused_div_sub_sum_0,"",@"SHT_CUDA_INFO"
	.sectionflags	@""
	.align	4


	//----- nvinfo : EIATTR_CUDA_API_VERSION
	.align		4
        /*0000*/ 	.byte	0x04, 0x37
        /*0002*/ 	.short	(.L_11 - .L_10)
.L_10:
        /*0004*/ 	.word	0x0000007c


	//----- nvinfo : EIATTR_KPARAM_INFO
	.align		4
.L_11:
        /*0008*/ 	.byte	0x04, 0x17
        /*000a*/ 	.short	(.L_13 - .L_12)
.L_12:
        /*000c*/ 	.word	0x00000000
        /*0010*/ 	.short	0x0003
        /*0012*/ 	.short	0x0018
        /*0014*/ 	.byte	0x00, 0xf0, 0x11, 0x00


	//----- nvinfo : EIATTR_KPARAM_INFO
	.align		4
.L_13:
        /*0018*/ 	.byte	0x04, 0x17
        /*001a*/ 	.short	(.L_15 - .L_14)
.L_14:
        /*001c*/ 	.word	0x00000000
        /*0020*/ 	.short	0x0002
        /*0022*/ 	.short	0x0010
        /*0024*/ 	.byte	0x00, 0xf4, 0x21, 0x00


	//----- nvinfo : EIATTR_KPARAM_INFO
	.align		4
.L_15:
        /*0028*/ 	.byte	0x04, 0x17
        /*002a*/ 	.short	(.L_17 - .L_16)
.L_16:
        /*002c*/ 	.word	0x00000000
        /*0030*/ 	.short	0x0001
        /*0032*/ 	.short	0x0008
        /*0034*/ 	.byte	0x00, 0xf4, 0x21, 0x00


	//----- nvinfo : EIATTR_KPARAM_INFO
	.align		4
.L_17:
        /*0038*/ 	.byte	0x04, 0x17
        /*003a*/ 	.short	(.L_19 - .L_18)
.L_18:
        /*003c*/ 	.word	0x00000000
        /*0040*/ 	.short	0x0000
        /*0042*/ 	.short	0x0000
        /*0044*/ 	.byte	0x00, 0xf4, 0x21, 0x00


	//----- nvinfo : EIATTR_SPARSE_MMA_MASK
	.align		4
.L_19:
        /*0048*/ 	.byte	0x03, 0x50
        /*004a*/ 	.short	0x0000


	//----- nvinfo : EIATTR_MAXREG_COUNT
	.align		4
        /*004c*/ 	.byte	0x03, 0x1b
        /*004e*/ 	.short	0x00ff


	//----- nvinfo : EIATTR_COOP_GROUP_MASK_REGIDS
	.align		4
        /*0050*/ 	.byte	0x04, 0x29
        /*0052*/ 	.short	(.L_21 - .L_20)


	//   ....[0]....
.L_20:
        /*0054*/ 	.word	0xffffffff


	//   ....[1]....
        /*0058*/ 	.word	0xffffffff


	//   ....[2]....
        /*005c*/ 	.word	0xffffffff


	//   ....[3]....
        /*0060*/ 	.word	0xffffffff


	//----- nvinfo : EIATTR_COOP_GROUP_INSTR_OFFSETS
	.align		4
.L_21:
        /*0064*/ 	.byte	0x04, 0x28
        /*0066*/ 	.short	(.L_23 - .L_22)


	//   ....[0]....
.L_22:
        /*0068*/ 	.word	0x00000380


	//   ....[1]....
        /*006c*/ 	.word	0x000003a0


	//   ....[2]....
        /*0070*/ 	.word	0x000003c0


	//   ....[3]....
        /*0074*/ 	.word	0x000003e0


	//----- nvinfo : EIATTR_EXIT_INSTR_OFFSETS
	.align		4
.L_23:
        /*0078*/ 	.byte	0x04, 0x1c
        /*007a*/ 	.short	(.L_25 - .L_24)


	//   ....[0]....
.L_24:
        /*007c*/ 	.word	0x000003f0


	//   ....[1]....
        /*0080*/ 	.word	0x00000440


	//----- nvinfo : EIATTR_REQNTID
	.align		4
.L_25:
        /*0084*/ 	.byte	0x04, 0x10
        /*0086*/ 	.short	(.L_27 - .L_26)
.L_26:
        /*0088*/ 	.word	0x00000040
        /*008c*/ 	.word	0x00000001
        /*0090*/ 	.word	0x00000001


	//----- nvinfo : EIATTR_CBANK_PARAM_SIZE
	.align		4
.L_27:
        /*0094*/ 	.byte	0x03, 0x19
        /*0096*/ 	.short	0x001c


	//----- nvinfo : EIATTR_PARAM_CBANK
	.align		4
        /*0098*/ 	.byte	0x04, 0x0a
        /*009a*/ 	.short	(.L_29 - .L_28)
	.align		4
.L_28:
        /*009c*/ 	.word	index@(.nv.constant0.triton_per_fused_div_sub_sum_0)
        /*00a0*/ 	.short	0x0210
        /*00a2*/ 	.short	0x001c


	//----- nvinfo : EIATTR_SW_WAR
	.align		4
.L_29:
        /*00a4*/ 	.byte	0x04, 0x36
        /*00a6*/ 	.short	(.L_31 - .L_30)
.L_30:
        /*00a8*/ 	.word	0x00000008
.L_31:


//--------------------- .nv.callgraph             --------------------------
	.section	.nv.callgraph,"",@"SHT_CUDA_CALLGRAPH"
	.align	4
	.sectionentsize	8
	.align		4
        /*0000*/ 	.word	0x00000000
	.align		4
        /*0004*/ 	.word	0xffffffff
	.align		4
        /*0008*/ 	.word	0x00000000
	.align		4
        /*000c*/ 	.word	0xfffffffe
	.align		4
        /*0010*/ 	.word	0x00000000
	.align		4
        /*0014*/ 	.word	0xfffffffd
	.align		4
        /*0018*/ 	.word	0x00000000
	.align		4
        /*001c*/ 	.word	0xfffffffc


//--------------------- .nv.constant4             --------------------------
	.section	.nv.constant4,"a",@progbits
	.align	8
	.align		8
.nv.constant4:
        /*0000*/ 	.dword	_$_str
	.align		8
        /*0008*/ 	.dword	_$_str_$_2


//--------------------- .text.triton_per_fused_div_sub_sum_0 --------------------------
	.section	.text.triton_per_fused_div_sub_sum_0,"ax",@progbits
	.sectionflags	@"SHF_BARRIERS=1"
	.align	128
        .global         triton_per_fused_div_sub_sum_0
        .type           triton_per_fused_div_sub_sum_0,@function
        .size           triton_per_fused_div_sub_sum_0,(.L_x_1 - triton_per_fused_div_sub_sum_0)
        .other          triton_per_fused_div_sub_sum_0,@"STO_CUDA_ENTRY STV_DEFAULT"
triton_per_fused_div_sub_sum_0:
.text.triton_per_fused_div_sub_sum_0:
[----:B------:R-:W0:Y:S02]  /*0000*/  LDC R1, c[0x0][0x28] ;  /* 0x00000a00ff017b82 */ /* 0x000e240000000800 */
[----:B------:R-:W1:Y:S01]  /*0010*/  S2R R18, SR_TID.X ;  /* 0x0000000000127919 */ /* 0x000e620000002100 */
[----:B------:R-:W2:Y:S01]  /*0020*/  LDC.64 R4, c[0x0][0x220] ;  /* 0x00008800ff047b82 */ /* 0x000ea20000000a00 */
[----:B------:R-:W-:-:S07]  /*0030*/  ULDC.64 UR4, c[0x0][0x208] ;  /* 0x0000820000047ab9 */ /* 0x000fce0000000a00 */
[----:B------:R-:W3:Y:S01]  /*0040*/  LDC.64 R2, c[0x0][0x218] ;  /* 0x00008600ff027b82 */ /* 0x000ee20000000a00 */
[----:B-1----:R-:W-:-:S05]  /*0050*/  LOP3.LUT R7, R18, 0xc, RZ, 0xc0, !PT ;  /* 0x0000000c12077812 */ /* 0x002fca00078ec0ff */
[----:B--2---:R-:W-:-:S04]  /*0060*/  IMAD.WIDE.U32 R8, R7, 0x4, R4 ;  /* 0x0000000407087825 */ /* 0x004fc800078e0004 */
[----:B---3--:R-:W-:Y:S01]  /*0070*/  IMAD.WIDE.U32 R6, R7, 0x4, R2 ;  /* 0x0000000407067825 */ /* 0x008fe200078e0002 */
[----:B------:R-:W2:Y:S04]  /*0080*/  LDG.E.EL R15, desc[UR4][R8.64+0x4] ;  /* 0x00000404080f7981 */ /* 0x000ea8000c2e1900 */
[----:B------:R-:W3:Y:S04]  /*0090*/  LDG.E.EL R14, desc[UR4][R8.64] ;  /* 0x00000004080e7981 */ /* 0x000ee8000c2e1900 */
[----:B------:R-:W4:Y:S04]  /*00a0*/  LDG.E.EL R10, desc[UR4][R6.64+0x4] ;  /* 0x00000404060a7981 */ /* 0x000f28000c2e1900 */
[----:B------:R-:W5:Y:S04]  /*00b0*/  LDG.E.EL R16, desc[UR4][R8.64+0x8] ;  /* 0x0000080408107981 */ /* 0x000f68000c2e1900 */
[----:B------:R-:W5:Y:S04]  /*00c0*/  LDG.E.EL R0, desc[UR4][R6.64] ;  /* 0x0000000406007981 */ /* 0x000f68000c2e1900 */
[----:B------:R-:W5:Y:S04]  /*00d0*/  LDG.E.EL R17, desc[UR4][R8.64+0xc] ;  /* 0x00000c0408117981 */ /* 0x000f68000c2e1900 */
[----:B------:R-:W5:Y:S04]  /*00e0*/  LDG.E.EL R12, desc[UR4][R6.64+0x8] ;  /* 0x00000804060c7981 */ /* 0x000f68000c2e1900 */
[----:B------:R1:W5:Y:S01]  /*00f0*/  LDG.E.EL R13, desc[UR4][R6.64+0xc] ;  /* 0x00000c04060d7981 */ /* 0x000362000c2e1900 */
[----:B------:R-:W-:-:S05]  /*0100*/  LOP3.LUT R11, R18, 0xf, RZ, 0xc0, !PT ;  /* 0x0000000f120b7812 */ /* 0x000fca00078ec0ff */
[----:B------:R-:W-:-:S04]  /*0110*/  IMAD.WIDE.U32 R4, R11, 0x4, R4 ;  /* 0x000000040b047825 */ /* 0x000fc800078e0004 */
[----:B------:R-:W-:Y:S02]  /*0120*/  IMAD.WIDE.U32 R2, R11, 0x4, R2 ;  /* 0x000000040b027825 */ /* 0x000fe400078e0002 */
[----:B------:R-:W5:Y:S04]  /*0130*/  LDG.E R4, desc[UR4][R4.64] ;  /* 0x0000000404047981 */ /* 0x000f68000c1e1900 */
[----:B------:R-:W5:Y:S01]  /*0140*/  LDG.E R2, desc[UR4][R2.64] ;  /* 0x0000000402027981 */ /* 0x000f62000c1e1900 */
[----:B------:R-:W-:Y:S01]  /*0150*/  BAR.SYNC.DEFER_BLOCKING 0x0 ;  /* 0x0000000000007b1d */ /* 0x000fe20000010000 */
[----:B--2---:R-:W-:-:S04]  /*0160*/  FMUL R15, R15, R15 ;  /* 0x0000000f0f0f7220 */ /* 0x004fc80000400000 */
[----:B---3--:R-:W-:Y:S01]  /*0170*/  FFMA R15, R14, R14, R15 ;  /* 0x0000000e0e0f7223 */ /* 0x008fe2000000000f */
[----:B----4-:R-:W-:-:S03]  /*0180*/  FMUL R11, R10, R10 ;  /* 0x0000000a0a0b7220 */ /* 0x010fc60000400000 */
[----:B-----5:R-:W-:Y:S01]  /*0190*/  FFMA R16, R16, R16, R15 ;  /* 0x0000001010107223 */ /* 0x020fe2000000000f */
[----:B------:R-:W-:-:S03]  /*01a0*/  FFMA R11, R0, R0, R11 ;  /* 0x00000000000b7223 */ /* 0x000fc6000000000b */
[----:B------:R-:W-:Y:S01]  /*01b0*/  FFMA R16, R17, R17, R16 ;  /* 0x0000001111107223 */ /* 0x000fe20000000010 */
[----:B------:R-:W-:-:S03]  /*01c0*/  FFMA R12, R12, R12, R11 ;  /* 0x0000000c0c0c7223 */ /* 0x000fc6000000000b */
[----:B-1----:R-:W1:Y:S01]  /*01d0*/  MUFU.SQRT R6, R16 ;  /* 0x0000001000067308 */ /* 0x002e620000002000 */
[----:B------:R-:W-:-:S07]  /*01e0*/  FFMA R12, R13, R13, R12 ;  /* 0x0000000d0d0c7223 */ /* 0x000fce000000000c */
[----:B------:R-:W2:Y:S01]  /*01f0*/  MUFU.SQRT R0, R12 ;  /* 0x0000000c00007308 */ /* 0x000ea20000002000 */
[C---:B-1----:R-:W-:Y:S02]  /*0200*/  FSETP.GT.AND P1, PT, R6.reuse, 9.9999999600419720025e-13, PT ;  /* 0x2b8cbccc0600780b */ /* 0x042fe40003f24000 */
[----:B------:R-:W-:Y:S02]  /*0210*/  FSETP.NAN.AND P2, PT, R6, R6, PT ;  /* 0x000000060600720b */ /* 0x000fe40003f48000 */
[----:B--2---:R-:W-:-:S09]  /*0220*/  FSETP.GT.AND P0, PT, R0, 9.9999999600419720025e-13, PT ;  /* 0x2b8cbccc0000780b */ /* 0x004fd20003f04000 */
[----:B------:R-:W-:Y:S02]  /*0230*/  @!P1 FSEL R6, R6, 9.9999999600419720025e-13, P2 ;  /* 0x2b8cbccc06069808 */ /* 0x000fe40001000000 */
[----:B------:R-:W-:Y:S02]  /*0240*/  FSETP.NAN.AND P2, PT, R0, R0, PT ;  /* 0x000000000000720b */ /* 0x000fe40003f48000 */
[C---:B------:R-:W-:Y:S02]  /*0250*/  FSETP.GT.AND P1, PT, R6.reuse, 8.50705917302346158658e+37, PT ;  /* 0x7e8000000600780b */ /* 0x040fe40003f24000 */
[----:B------:R-:W-:Y:S02]  /*0260*/  FSETP.GEU.AND P3, PT, R6, 1.175494350822287508e-38, PT ;  /* 0x008000000600780b */ /* 0x000fe40003f6e000 */
[----:B------:R-:W-:-:S04]  /*0270*/  @!P0 FSEL R0, R0, 9.9999999600419720025e-13, P2 ;  /* 0x2b8cbccc00008808 */ /* 0x000fc80001000000 */
[C---:B------:R-:W-:Y:S02]  /*0280*/  FSETP.GT.AND P0, PT, R0.reuse, 8.50705917302346158658e+37, PT ;  /* 0x7e8000000000780b */ /* 0x040fe40003f04000 */
[----:B------:R-:W-:-:S03]  /*0290*/  FSETP.GEU.AND P2, PT, R0, 1.175494350822287508e-38, PT ;  /* 0x008000000000780b */ /* 0x000fc60003f4e000 */
[----:B------:R-:W-:Y:S01]  /*02a0*/  @P1 FMUL R6, R6, 0.25 ;  /* 0x3e80000006061820 */ /* 0x000fe20000400000 */
[----:B------:R-:W-:-:S03]  /*02b0*/  @P1 FMUL R4, R4, 0.25 ;  /* 0x3e80000004041820 */ /* 0x000fc60000400000 */
[----:B------:R-:W-:Y:S01]  /*02c0*/  @!P3 FMUL R6, R6, 16777216 ;  /* 0x4b8000000606b820 */ /* 0x000fe20000400000 */
[----:B------:R-:W-:-:S03]  /*02d0*/  @!P3 FMUL R4, R4, 16777216 ;  /* 0x4b8000000404b820 */ /* 0x000fc60000400000 */
[----:B------:R-:W-:Y:S01]  /*02e0*/  @P0 FMUL R0, R0, 0.25 ;  /* 0x3e80000000000820 */ /* 0x000fe20000400000 */
[----:B------:R-:W1:Y:S01]  /*02f0*/  MUFU.RCP R5, R6 ;  /* 0x0000000600057308 */ /* 0x000e620000001000 */
[----:B------:R-:W-:Y:S01]  /*0300*/  @P0 FMUL R2, R2, 0.25 ;  /* 0x3e80000002020820 */ /* 0x000fe20000400000 */
[----:B------:R-:W-:Y:S01]  /*0310*/  LOP3.LUT P0, RZ, R18, 0x3f, RZ, 0xc0, !PT ;  /* 0x0000003f12ff7812 */ /* 0x000fe2000780c0ff */
[----:B------:R-:W-:Y:S02]  /*0320*/  @!P2 FMUL R0, R0, 16777216 ;  /* 0x4b8000000000a820 */ /* 0x000fe40000400000 */
[----:B------:R-:W-:-:S03]  /*0330*/  @!P2 FMUL R2, R2, 16777216 ;  /* 0x4b8000000202a820 */ /* 0x000fc60000400000 */
[----:B------:R-:W2:Y:S01]  /*0340*/  MUFU.RCP R3, R0 ;  /* 0x0000000000037308 */ /* 0x000ea20000001000 */
[----:B-1----:R-:W-:-:S04]  /*0350*/  FMUL R4, R5, R4 ;  /* 0x0000000405047220 */ /* 0x002fc80000400000 */
[----:B--2---:R-:W-:-:S04]  /*0360*/  FFMA R3, R3, R2, -R4 ;  /* 0x0000000203037223 */ /* 0x004fc80000000804 */
[----:B------:R-:W-:-:S06]  /*0370*/  FMUL R2, R3, R3 ;  /* 0x0000000303027220 */ /* 0x000fcc0000400000 */
[----:B------:R-:W1:Y:S02]  /*0380*/  SHFL.BFLY PT, R2, R2, 0x8, 0x1f ;  /* 0x0d001f0002027f89 */ /* 0x000e6400000e0000 */
[----:B-1----:R-:W-:-:S05]  /*0390*/  FFMA R3, R3, R3, R2 ;  /* 0x0000000303037223 */ /* 0x002fca0000000002 */
[----:B------:R-:W1:Y:S02]  /*03a0*/  SHFL.BFLY PT, R4, R3, 0x4, 0x1f ;  /* 0x0c801f0003047f89 */ /* 0x000e6400000e0000 */
[----:B-1----:R-:W-:-:S05]  /*03b0*/  FADD R4, R3, R4 ;  /* 0x0000000403047221 */ /* 0x002fca0000000000 */
[----:B------:R-:W1:Y:S02]  /*03c0*/  SHFL.BFLY PT, R5, R4, 0x2, 0x1f ;  /* 0x0c401f0004057f89 */ /* 0x000e6400000e0000 */
[----:B-1----:R-:W-:-:S05]  /*03d0*/  FADD R5, R4, R5 ;  /* 0x0000000504057221 */ /* 0x002fca0000000000 */
[----:B------:R1:W2:Y:S01]  /*03e0*/  SHFL.BFLY PT, R0, R5, 0x1, 0x1f ;  /* 0x0c201f0005007f89 */ /* 0x0002a200000e0000 */
[----:B------:R-:W-:Y:S05]  /*03f0*/  @P0 EXIT ;  /* 0x000000000000094d */ /* 0x000fea0003800000 */
[----:B------:R-:W0:Y:S01]  /*0400*/  LDC.64 R2, c[0x0][0x210] ;  /* 0x00008400ff027b82 */ /* 0x000e220000000a00 */
[----:B--2---:R-:W-:-:S04]  /*0410*/  FADD R0, R5, R0 ;  /* 0x0000000005007221 */ /* 0x004fc80000000000 */
[----:B-1----:R-:W-:-:S05]  /*0420*/  FMUL R5, R0, 0.0625 ;  /* 0x3d80000000057820 */ /* 0x002fca0000400000 */
[----:B0-----:R-:W-:Y:S01]  /*0430*/  STG.E desc[UR4][R2.64], R5 ;  /* 0x0000000502007986 */ /* 0x001fe2000c101904 */
[----:B------:R-:W-:Y:S05]  /*0440*/  EXIT ;  /* 0x000000000000794d */ /* 0x000fea0003800000 */
.L_x_0:
[----:B------:R-:W-:-:S00]  /*0450*/  BRA `(.L_x_0) ;  /* 0xfffffffc00fc7947 */ /* 0x000fc0000383ffff */
[----:B------:R-:W-:-:S00]  /*0460*/  NOP ;  /* 0x0000000000007918 */ /* 0x000fc00000000000 */
        /* <DEDUP_REMOVED lines=9> */
.L_x_1:


//--------------------- .nv.global.init           --------------------------
	.section	.nv.global.init,"aw",@progbits
.nv.global.init:
	.type		_$_str,@object
	.size		_$_str,(_$_str_$_2 - _$_str)
_$_str:
        /*0000*/ 	.byte	0x5f, 0x5f, 0x43, 0x55, 0x44, 0x41, 0x5f, 0x46, 0x54, 0x5a, 0x00
	.type		_$_str_$_2,@object
	.size		_$_str_$_2,(.L_1 - _$_str_$_2)
_$_str_$_2:
        /*000b*/ 	.byte	0x5f, 0x5f, 0x43, 0x55, 0x44, 0x41, 0x5f, 0x50, 0x52, 0x45, 0x43, 0x5f, 0x53, 0x51, 0x52, 0x54
        /*001b*/ 	.byte	0x00
.L_1:


//--------------------- .nv.constant0.triton_per_fused_div_sub_sum_0 --------------------------
	.section	.nv.constant0.triton_per_fused_div_sub_sum_0,"a",@progbits
	.sectionflags	@""
	.align	4
.nv.constant0.triton_per_fused_div_sub_sum_0:
	.zero		556
